//
// Generated by NVIDIA NVVM Compiler
//
// Compiler Build ID: CL-36424714
// Cuda compilation tools, release 13.0, V13.0.88
// Based on NVVM 20.0.0
//

.version 9.0
.target sm_100
.address_size 64

	// .globl	_Z10copyFromToPfS_i

.visible .entry _Z10copyFromToPfS_i(
	.param .u64 .ptr .align 1 _Z10copyFromToPfS_i_param_0,
	.param .u64 .ptr .align 1 _Z10copyFromToPfS_i_param_1,
	.param .u32 _Z10copyFromToPfS_i_param_2
)
{
	.reg .pred 	%p<3>;
	.reg .b32 	%r<11>;
	.reg .b32 	%f<2>;
	.reg .b64 	%rd<8>;

	ld.param.u64 	%rd3, [_Z10copyFromToPfS_i_param_0];
	ld.param.u64 	%rd4, [_Z10copyFromToPfS_i_param_1];
	ld.param.u32 	%r6, [_Z10copyFromToPfS_i_param_2];
	mov.u32 	%r7, %ctaid.x;
	mov.u32 	%r1, %ntid.x;
	mov.u32 	%r8, %tid.x;
	mad.lo.s32 	%r10, %r7, %r1, %r8;
	setp.ge.s32 	%p1, %r10, %r6;
	@%p1 bra 	$L__BB0_3;
	mov.u32 	%r9, %nctaid.x;
	mul.lo.s32 	%r3, %r1, %r9;
	cvta.to.global.u64 	%rd1, %rd3;
	cvta.to.global.u64 	%rd2, %rd4;
$L__BB0_2:
	mul.wide.s32 	%rd5, %r10, 4;
	add.s64 	%rd6, %rd1, %rd5;
	ld.global.f32 	%f1, [%rd6];
	add.s64 	%rd7, %rd2, %rd5;
	st.global.f32 	[%rd7], %f1;
	add.s32 	%r10, %r10, %r3;
	setp.lt.s32 	%p2, %r10, %r6;
	@%p2 bra 	$L__BB0_2;
$L__BB0_3:
	ret;

}
	// .globl	_Z13copyFromToIdxPfS_Piiii
.visible .entry _Z13copyFromToIdxPfS_Piiii(
	.param .u64 .ptr .align 1 _Z13copyFromToIdxPfS_Piiii_param_0,
	.param .u64 .ptr .align 1 _Z13copyFromToIdxPfS_Piiii_param_1,
	.param .u64 .ptr .align 1 _Z13copyFromToIdxPfS_Piiii_param_2,
	.param .u32 _Z13copyFromToIdxPfS_Piiii_param_3,
	.param .u32 _Z13copyFromToIdxPfS_Piiii_param_4,
	.param .u32 _Z13copyFromToIdxPfS_Piiii_param_5
)
{
	.reg .pred 	%p<4>;
	.reg .b32 	%r<16>;
	.reg .b32 	%f<2>;
	.reg .b64 	%rd<13>;

	ld.param.u64 	%rd1, [_Z13copyFromToIdxPfS_Piiii_param_0];
	ld.param.u64 	%rd2, [_Z13copyFromToIdxPfS_Piiii_param_1];
	ld.param.u64 	%rd3, [_Z13copyFromToIdxPfS_Piiii_param_2];
	ld.param.u32 	%r5, [_Z13copyFromToIdxPfS_Piiii_param_3];
	ld.param.u32 	%r3, [_Z13copyFromToIdxPfS_Piiii_param_4];
	ld.param.u32 	%r4, [_Z13copyFromToIdxPfS_Piiii_param_5];
	mov.u32 	%r6, %ctaid.x;
	mov.u32 	%r7, %ntid.x;
	mov.u32 	%r8, %tid.x;
	mad.lo.s32 	%r1, %r6, %r7, %r8;
	mov.u32 	%r9, %ctaid.y;
	mov.u32 	%r10, %ntid.y;
	mov.u32 	%r11, %tid.y;
	mad.lo.s32 	%r2, %r9, %r10, %r11;
	setp.ge.s32 	%p1, %r2, %r5;
	setp.ge.s32 	%p2, %r1, %r3;
	or.pred  	%p3, %p1, %p2;
	@%p3 bra 	$L__BB1_2;
	cvta.to.global.u64 	%rd4, %rd3;
	cvta.to.global.u64 	%rd5, %rd1;
	cvta.to.global.u64 	%rd6, %rd2;
	add.s32 	%r12, %r4, %r2;
	mul.wide.s32 	%rd7, %r12, 4;
	add.s64 	%rd8, %rd4, %rd7;
	ld.global.u32 	%r13, [%rd8];
	mad.lo.s32 	%r14, %r13, %r3, %r1;
	mul.wide.s32 	%rd9, %r14, 4;
	add.s64 	%rd10, %rd5, %rd9;
	ld.global.f32 	%f1, [%rd10];
	mad.lo.s32 	%r15, %r3, %r2, %r1;
	mul.wide.s32 	%rd11, %r15, 4;
	add.s64 	%rd12, %rd6, %rd11;
	st.global.f32 	[%rd12], %f1;
$L__BB1_2:
	ret;

}


// ===== COMPILED SASS (sm_100) =====

	.target	sm_100

	.elftype	@"ET_EXEC"


//--------------------- .note.nv.tkinfo           --------------------------
	.section	.note.nv.tkinfo,"",@"SHT_NOTE"
	.sectionflags	@"SHF_NOTE_NV_TKINFO"
	.tkinfo
        /*0018*/ 	.word	0x00000002
        /*0030*/ 	.string	""
        /*0030*/ 	.string	"ptxas"
        /*0030*/ 	.string	"Cuda compilation tools, release 13.0, V13.0.88"
        /*0030*/ 	.string	"Build cuda_13.0.r13.0/compiler.36424714_0"
        /*0030*/ 	.string	"-arch sm_100 -m 64 "



//--------------------- .note.nv.cuinfo           --------------------------
	.section	.note.nv.cuinfo,"",@"SHT_NOTE"
	.sectionflags	@"SHF_NOTE_NV_CUINFO"
        /*0018*/ 	.short	0x0002
        /*001a*/ 	.short	0x0064
        /*001c*/ 	.short	0x0082
	.zero		2


//--------------------- .nv.info                  --------------------------
	.section	.nv.info,"",@"SHT_CUDA_INFO"
	.align	4


	//----- nvinfo : EIATTR_REGCOUNT
	.align		4
        /*0000*/ 	.byte	0x04, 0x2f
        /*0002*/ 	.short	(.L_1 - .L_0)
	.align		4
.L_0:
        /*0004*/ 	.word	index@(_Z10copyFromToPfS_i)
        /*0008*/ 	.word	0x0000000e


	//----- nvinfo : EIATTR_FRAME_SIZE
	.align		4
.L_1:
        /*000c*/ 	.byte	0x04, 0x11
        /*000e*/ 	.short	(.L_3 - .L_2)
	.align		4
.L_2:
        /*0010*/ 	.word	index@(_Z10copyFromToPfS_i)
        /*0014*/ 	.word	0x00000000


	//----- nvinfo : EIATTR_REGCOUNT
	.align		4
.L_3:
        /*0018*/ 	.byte	0x04, 0x2f
        /*001a*/ 	.short	(.L_5 - .L_4)
	.align		4
.L_4:
        /*001c*/ 	.word	index@(_Z13copyFromToIdxPfS_Piiii)
        /*0020*/ 	.word	0x0000000c


	//----- nvinfo : EIATTR_FRAME_SIZE
	.align		4
.L_5:
        /*0024*/ 	.byte	0x04, 0x11
        /*0026*/ 	.short	(.L_7 - .L_6)
	.align		4
.L_6:
        /*0028*/ 	.word	index@(_Z13copyFromToIdxPfS_Piiii)
        /*002c*/ 	.word	0x00000000


	//----- nvinfo : EIATTR_MIN_STACK_SIZE
	.align		4
.L_7:
        /*0030*/ 	.byte	0x04, 0x12
        /*0032*/ 	.short	(.L_9 - .L_8)
	.align		4
.L_8:
        /*0034*/ 	.word	index@(_Z13copyFromToIdxPfS_Piiii)
        /*0038*/ 	.word	0x00000000


	//----- nvinfo : EIATTR_MIN_STACK_SIZE
	.align		4
.L_9:
        /*003c*/ 	.byte	0x04, 0x12
        /*003e*/ 	.short	(.L_11 - .L_10)
	.align		4
.L_10:
        /*0040*/ 	.word	index@(_Z10copyFromToPfS_i)
        /*0044*/ 	.word	0x00000000
.L_11:


//--------------------- .nv.compat                --------------------------
	.section	.nv.compat,"",@"SHT_CUDA_COMPAT_INFO"
	.align	4
        /*0000*/ 	.byte	0x02, 0x09, 0x00, 0x00, 0x02, 0x02, 0x01, 0x00, 0x02, 0x05, 0x05, 0x00, 0x03, 0x07, 0x01, 0x01
        /*0010*/ 	.byte	0x02, 0x03, 0x00, 0x00, 0x02, 0x06, 0x01, 0x00, 0x04, 0x0b, 0x08, 0x00, 0x09, 0x00, 0x00, 0x00
        /*0020*/ 	.byte	0x00, 0x00, 0x00, 0x00


//--------------------- .nv.info._Z13copyFromToIdxPfS_Piiii --------------------------
	.section	.nv.info._Z13copyFromToIdxPfS_Piiii,"",@"SHT_CUDA_INFO"
	.sectionflags	@""
	.align	4


	//----- nvinfo : EIATTR_CUDA_API_VERSION
	.align		4
        /*0000*/ 	.byte	0x04, 0x37
        /*0002*/ 	.short	(.L_13 - .L_12)
.L_12:
        /*0004*/ 	.word	0x00000082


	//----- nvinfo : EIATTR_KPARAM_INFO
	.align		4
.L_13:
        /*0008*/ 	.byte	0x04, 0x17
        /*000a*/ 	.short	(.L_15 - .L_14)
.L_14:
        /*000c*/ 	.word	0x00000000
        /*0010*/ 	.short	0x0005
        /*0012*/ 	.short	0x0020
        /*0014*/ 	.byte	0x00, 0xf0, 0x11, 0x00


	//----- nvinfo : EIATTR_KPARAM_INFO
	.align		4
.L_15:
        /*0018*/ 	.byte	0x04, 0x17
        /*001a*/ 	.short	(.L_17 - .L_16)
.L_16:
        /*001c*/ 	.word	0x00000000
        /*0020*/ 	.short	0x0004
        /*0022*/ 	.short	0x001c
        /*0024*/ 	.byte	0x00, 0xf0, 0x11, 0x00


	//----- nvinfo : EIATTR_KPARAM_INFO
	.align		4
.L_17:
        /*0028*/ 	.byte	0x04, 0x17
        /*002a*/ 	.short	(.L_19 - .L_18)
.L_18:
        /*002c*/ 	.word	0x00000000
        /*0030*/ 	.short	0x0003
        /*0032*/ 	.short	0x0018
        /*0034*/ 	.byte	0x00, 0xf0, 0x11, 0x00


	//----- nvinfo : EIATTR_KPARAM_INFO
	.align		4
.L_19:
        /*0038*/ 	.byte	0x04, 0x17
        /*003a*/ 	.short	(.L_21 - .L_20)
.L_20:
        /*003c*/ 	.word	0x00000000
        /*0040*/ 	.short	0x0002
        /*0042*/ 	.short	0x0010
        /*0044*/ 	.byte	0x00, 0xf5, 0x21, 0x00


	//----- nvinfo : EIATTR_KPARAM_INFO
	.align		4
.L_21:
        /*0048*/ 	.byte	0x04, 0x17
        /*004a*/ 	.short	(.L_23 - .L_22)
.L_22:
        /*004c*/ 	.word	0x00000000
        /*0050*/ 	.short	0x0001
        /*0052*/ 	.short	0x0008
        /*0054*/ 	.byte	0x00, 0xf5, 0x21, 0x00


	//----- nvinfo : EIATTR_KPARAM_INFO
	.align		4
.L_23:
        /*0058*/ 	.byte	0x04, 0x17
        /*005a*/ 	.short	(.L_25 - .L_24)
.L_24:
        /*005c*/ 	.word	0x00000000
        /*0060*/ 	.short	0x0000
        /*0062*/ 	.short	0x0000
        /*0064*/ 	.byte	0x00, 0xf5, 0x21, 0x00


	//----- nvinfo : EIATTR_SPARSE_MMA_MASK
	.align		4
.L_25:
        /*0068*/ 	.byte	0x03, 0x50
        /*006a*/ 	.short	0x0000


	//----- nvinfo : EIATTR_MAXREG_COUNT
	.align		4
        /*006c*/ 	.byte	0x03, 0x1b
        /*006e*/ 	.short	0x00ff


	//----- nvinfo : EIATTR_MERCURY_ISA_VERSION
	.align		4
        /*0070*/ 	.byte	0x03, 0x5f
        /*0072*/ 	.short	0x0101


	//----- nvinfo : EIATTR_VRC_CTA_INIT_COUNT
	.align		4
        /*0074*/ 	.byte	0x02, 0x4a
	.zero		1
	.zero		1


	//----- nvinfo : EIATTR_EXIT_INSTR_OFFSETS
	.align		4
        /*0078*/ 	.byte	0x04, 0x1c
        /*007a*/ 	.short	(.L_27 - .L_26)


	//   ....[0]....
.L_26:
        /*007c*/ 	.word	0x000000c0


	//   ....[1]....
        /*0080*/ 	.word	0x000001b0


	//----- nvinfo : EIATTR_CBANK_PARAM_SIZE
	.align		4
.L_27:
        /*0084*/ 	.byte	0x03, 0x19
        /*0086*/ 	.short	0x0024


	//----- nvinfo : EIATTR_PARAM_CBANK
	.align		4
        /*0088*/ 	.byte	0x04, 0x0a
        /*008a*/ 	.short	(.L_29 - .L_28)
	.align		4
.L_28:
        /*008c*/ 	.word	index@(.nv.constant0._Z13copyFromToIdxPfS_Piiii)
        /*0090*/ 	.short	0x0380
        /*0092*/ 	.short	0x0024


	//----- nvinfo : EIATTR_SW_WAR
	.align		4
.L_29:
        /*0094*/ 	.byte	0x04, 0x36
        /*0096*/ 	.short	(.L_31 - .L_30)
.L_30:
        /*0098*/ 	.word	0x00000008
.L_31:


//--------------------- .nv.info._Z10copyFromToPfS_i --------------------------
	.section	.nv.info._Z10copyFromToPfS_i,"",@"SHT_CUDA_INFO"
	.sectionflags	@""
	.align	4


	//----- nvinfo : EIATTR_CUDA_API_VERSION
	.align		4
        /*0000*/ 	.byte	0x04, 0x37
        /*0002*/ 	.short	(.L_33 - .L_32)
.L_32:
        /*0004*/ 	.word	0x00000082


	//----- nvinfo : EIATTR_KPARAM_INFO
	.align		4
.L_33:
        /*0008*/ 	.byte	0x04, 0x17
        /*000a*/ 	.short	(.L_35 - .L_34)
.L_34:
        /*000c*/ 	.word	0x00000000
        /*0010*/ 	.short	0x0002
        /*0012*/ 	.short	0x0010
        /*0014*/ 	.byte	0x00, 0xf0, 0x11, 0x00


	//----- nvinfo : EIATTR_KPARAM_INFO
	.align		4
.L_35:
        /*0018*/ 	.byte	0x04, 0x17
        /*001a*/ 	.short	(.L_37 - .L_36)
.L_36:
        /*001c*/ 	.word	0x00000000
        /*0020*/ 	.short	0x0001
        /*0022*/ 	.short	0x0008
        /*0024*/ 	.byte	0x00, 0xf5, 0x21, 0x00


	//----- nvinfo : EIATTR_KPARAM_INFO
	.align		4
.L_37:
        /*0028*/ 	.byte	0x04, 0x17
        /*002a*/ 	.short	(.L_39 - .L_38)
.L_38:
        /*002c*/ 	.word	0x00000000
        /*0030*/ 	.short	0x0000
        /*0032*/ 	.short	0x0000
        /*0034*/ 	.byte	0x00, 0xf5, 0x21, 0x00


	//----- nvinfo : EIATTR_SPARSE_MMA_MASK
	.align		4
.L_39:
        /*0038*/ 	.byte	0x03, 0x50
        /*003a*/ 	.short	0x0000


	//----- nvinfo : EIATTR_MAXREG_COUNT
	.align		4
        /*003c*/ 	.byte	0x03, 0x1b
        /*003e*/ 	.short	0x00ff


	//----- nvinfo : EIATTR_MERCURY_ISA_VERSION
	.align		4
        /*0040*/ 	.byte	0x03, 0x5f
        /*0042*/ 	.short	0x0101


	//----- nvinfo : EIATTR_VRC_CTA_INIT_COUNT
	.align		4
        /*0044*/ 	.byte	0x02, 0x4a
	.zero		1
	.zero		1


	//----- nvinfo : EIATTR_EXIT_INSTR_OFFSETS
	.align		4
        /*0048*/ 	.byte	0x04, 0x1c
        /*004a*/ 	.short	(.L_41 - .L_40)


	//   ....[0]....
.L_40:
        /*004c*/ 	.word	0x00000070


	//   ....[1]....
        /*0050*/ 	.word	0x00000140


	//----- nvinfo : EIATTR_CRS_STACK_SIZE
	.align		4
.L_41:
        /*0054*/ 	.byte	0x04, 0x1e
        /*0056*/ 	.short	(.L_43 - .L_42)
.L_42:
        /*0058*/ 	.word	0x00000000


	//----- nvinfo : EIATTR_CBANK_PARAM_SIZE
	.align		4
.L_43:
        /*005c*/ 	.byte	0x03, 0x19
        /*005e*/ 	.short	0x0014


	//----- nvinfo : EIATTR_PARAM_CBANK
	.align		4
        /*0060*/ 	.byte	0x04, 0x0a
        /*0062*/ 	.short	(.L_45 - .L_44)
	.align		4
.L_44:
        /*0064*/ 	.word	index@(.nv.constant0._Z10copyFromToPfS_i)
        /*0068*/ 	.short	0x0380
        /*006a*/ 	.short	0x0014


	//----- nvinfo : EIATTR_SW_WAR
	.align		4
.L_45:
        /*006c*/ 	.byte	0x04, 0x36
        /*006e*/ 	.short	(.L_47 - .L_46)
.L_46:
        /*0070*/ 	.word	0x00000008
.L_47:


//--------------------- .nv.callgraph             --------------------------
	.section	.nv.callgraph,"",@"SHT_CUDA_CALLGRAPH"
	.align	4
	.sectionentsize	8
	.align		4
        /*0000*/ 	.word	0x00000000
	.align		4
        /*0004*/ 	.word	0xffffffff
	.align		4
        /*0008*/ 	.word	0x00000000
	.align		4
        /*000c*/ 	.word	0xfffffffe
	.align		4
        /*0010*/ 	.word	0x00000000
	.align		4
        /*0014*/ 	.word	0xfffffffd
	.align		4
        /*0018*/ 	.word	0x00000000
	.align		4
        /*001c*/ 	.word	0xfffffffc


//--------------------- .text._Z13copyFromToIdxPfS_Piiii --------------------------
	.section	.text._Z13copyFromToIdxPfS_Piiii,"ax",@progbits
	.align	128
        .global         _Z13copyFromToIdxPfS_Piiii
        .type           _Z13copyFromToIdxPfS_Piiii,@function
        .size           _Z13copyFromToIdxPfS_Piiii,(.L_x_3 - _Z13copyFromToIdxPfS_Piiii)
        .other          _Z13copyFromToIdxPfS_Piiii,@"STO_CUDA_ENTRY STV_DEFAULT"
_Z13copyFromToIdxPfS_Piiii:
.text._Z13copyFromToIdxPfS_Piiii:
[----:B------:R-:W-:Y:S01]  /*0000*/  LDC R1, c[0x0][0x37c] ;  /* 0x0000df00ff017b82 */ /* 0x000fe20000000800 */
[----:B------:R-:W0:Y:S07]  /*0010*/  S2R R3, SR_TID.X ;  /* 0x0000000000037919 */ /* 0x000e2e0000002100 */
[----:B------:R-:W0:Y:S01]  /*0020*/  S2UR UR4, SR_CTAID.X ;  /* 0x00000000000479c3 */ /* 0x000e220000002500 */
[----:B------:R-:W1:Y:S01]  /*0030*/  LDCU.64 UR6, c[0x0][0x398] ;  /* 0x00007300ff0677ac */ /* 0x000e620008000a00 */
[----:B------:R-:W2:Y:S06]  /*0040*/  S2R R2, SR_TID.Y ;  /* 0x0000000000027919 */ /* 0x000eac0000002200 */
[----:B------:R-:W0:Y:S08]  /*0050*/  LDC R0, c[0x0][0x360] ;  /* 0x0000d800ff007b82 */ /* 0x000e300000000800 */
[----:B------:R-:W2:Y:S08]  /*0060*/  S2UR UR5, SR_CTAID.Y ;  /* 0x00000000000579c3 */ /* 0x000eb00000002600 */
[----:B------:R-:W2:Y:S01]  /*0070*/  LDC R9, c[0x0][0x364] ;  /* 0x0000d900ff097b82 */ /* 0x000ea20000000800 */
[----:B0-----:R-:W-:-:S05]  /*0080*/  IMAD R0, R0, UR4, R3 ;  /* 0x0000000400007c24 */ /* 0x001fca000f8e0203 */
[----:B-1----:R-:W-:Y:S01]  /*0090*/  ISETP.GE.AND P0, PT, R0, UR7, PT ;  /* 0x0000000700007c0c */ /* 0x002fe2000bf06270 */
[----:B--2---:R-:W-:-:S05]  /*00a0*/  IMAD R9, R9, UR5, R2 ;  /* 0x0000000509097c24 */ /* 0x004fca000f8e0202 */
[----:B------:R-:W-:-:S13]  /*00b0*/  ISETP.GE.OR P0, PT, R9, UR6, P0 ;  /* 0x0000000609007c0c */ /* 0x000fda0008706670 */
[----:B------:R-:W-:Y:S05]  /*00c0*/  @P0 EXIT ;  /* 0x000000000000094d */ /* 0x000fea0003800000 */
[----:B------:R-:W0:Y:S01]  /*00d0*/  LDC.64 R2, c[0x0][0x390] ;  /* 0x0000e400ff027b82 */ /* 0x000e220000000a00 */
[----:B------:R-:W1:Y:S01]  /*00e0*/  LDCU UR6, c[0x0][0x3a0] ;  /* 0x00007400ff0677ac */ /* 0x000e620008000800 */
[----:B------:R-:W2:Y:S01]  /*00f0*/  LDCU.64 UR4, c[0x0][0x358] ;  /* 0x00006b00ff0477ac */ /* 0x000ea20008000a00 */
[----:B-1----:R-:W-:-:S05]  /*0100*/  IADD3 R5, PT, PT, R9, UR6, RZ ;  /* 0x0000000609057c10 */ /* 0x002fca000fffe0ff */
[----:B0-----:R-:W-:Y:S02]  /*0110*/  IMAD.WIDE R2, R5, 0x4, R2 ;  /* 0x0000000405027825 */ /* 0x001fe400078e0202 */
[----:B------:R-:W0:Y:S04]  /*0120*/  LDC.64 R4, c[0x0][0x380] ;  /* 0x0000e000ff047b82 */ /* 0x000e280000000a00 */
[----:B--2---:R-:W2:Y:S02]  /*0130*/  LDG.E R3, desc[UR4][R2.64] ;  /* 0x0000000402037981 */ /* 0x004ea4000c1e1900 */
[----:B--2---:R-:W-:-:S04]  /*0140*/  IMAD R7, R3, UR7, R0 ;  /* 0x0000000703077c24 */ /* 0x004fc8000f8e0200 */
[----:B0-----:R-:W-:Y:S02]  /*0150*/  IMAD.WIDE R4, R7, 0x4, R4 ;  /* 0x0000000407047825 */ /* 0x001fe400078e0204 */
[----:B------:R-:W0:Y:S04]  /*0160*/  LDC.64 R6, c[0x0][0x388] ;  /* 0x0000e200ff067b82 */ /* 0x000e280000000a00 */
[----:B------:R-:W2:Y:S01]  /*0170*/  LDG.E R5, desc[UR4][R4.64] ;  /* 0x0000000404057981 */ /* 0x000ea2000c1e1900 */
[----:B------:R-:W-:-:S04]  /*0180*/  IMAD R9, R9, UR7, R0 ;  /* 0x0000000709097c24 */ /* 0x000fc8000f8e0200 */
[----:B0-----:R-:W-:-:S05]  /*0190*/  IMAD.WIDE R6, R9, 0x4, R6 ;  /* 0x0000000409067825 */ /* 0x001fca00078e0206 */
[----:B--2---:R-:W-:Y:S01]  /*01a0*/  STG.E desc[UR4][R6.64], R5 ;  /* 0x0000000506007986 */ /* 0x004fe2000c101904 */
[----:B------:R-:W-:Y:S05]  /*01b0*/  EXIT ;  /* 0x000000000000794d */ /* 0x000fea0003800000 */
.L_x_0:
[----:B------:R-:W-:-:S00]  /*01c0*/  BRA `(.L_x_0) ;  /* 0xfffffffc00fc7947 */ /* 0x000fc0000383ffff */
[----:B------:R-:W-:-:S00]  /*01d0*/  NOP ;  /* 0x0000000000007918 */ /* 0x000fc00000000000 */
        /* <DEDUP_REMOVED lines=10> */
.L_x_3:


//--------------------- .text._Z10copyFromToPfS_i --------------------------
	.section	.text._Z10copyFromToPfS_i,"ax",@progbits
	.align	128
        .global         _Z10copyFromToPfS_i
        .type           _Z10copyFromToPfS_i,@function
        .size           _Z10copyFromToPfS_i,(.L_x_4 - _Z10copyFromToPfS_i)
        .other          _Z10copyFromToPfS_i,@"STO_CUDA_ENTRY STV_DEFAULT"
_Z10copyFromToPfS_i:
.text._Z10copyFromToPfS_i:
[----:B------:R-:W-:Y:S01]  /*0000*/  LDC R1, c[0x0][0x37c] ;  /* 0x0000df00ff017b82 */ /* 0x000fe20000000800 */
[----:B------:R-:W0:Y:S07]  /*0010*/  S2R R0, SR_TID.X ;  /* 0x0000000000007919 */ /* 0x000e2e0000002100 */
[----:B------:R-:W0:Y:S01]  /*0020*/  S2UR UR4, SR_CTAID.X ;  /* 0x00000000000479c3 */ /* 0x000e220000002500 */
[----:B------:R-:W1:Y:S07]  /*0030*/  LDCU UR5, c[0x0][0x390] ;  /* 0x00007200ff0577ac */ /* 0x000e6e0008000800 */
[----:B------:R-:W0:Y:S02]  /*0040*/  LDC R11, c[0x0][0x360] ;  /* 0x0000d800ff0b7b82 */ /* 0x000e240000000800 */
[----:B0-----:R-:W-:-:S05]  /*0050*/  IMAD R0, R11, UR4, R0 ;  /* 0x000000040b007c24 */ /* 0x001fca000f8e0200 */
[----:B-1----:R-:W-:-:S13]  /*0060*/  ISETP.GE.AND P0, PT, R0, UR5, PT ;  /* 0x0000000500007c0c */ /* 0x002fda000bf06270 */
[----:B------:R-:W-:Y:S05]  /*0070*/  @P0 EXIT ;  /* 0x000000000000094d */ /* 0x000fea0003800000 */
[----:B------:R-:W0:Y:S01]  /*0080*/  LDC.64 R6, c[0x0][0x380] ;  /* 0x0000e000ff067b82 */ /* 0x000e220000000a00 */
[----:B------:R-:W1:Y:S01]  /*0090*/  LDCU UR4, c[0x0][0x370] ;  /* 0x00006e00ff0477ac */ /* 0x000e620008000800 */
[----:B------:R-:W2:Y:S06]  /*00a0*/  LDCU.64 UR6, c[0x0][0x358] ;  /* 0x00006b00ff0677ac */ /* 0x000eac0008000a00 */
[----:B------:R-:W3:Y:S01]  /*00b0*/  LDC.64 R8, c[0x0][0x388] ;  /* 0x0000e200ff087b82 */ /* 0x000ee20000000a00 */
[----:B-1----:R-:W-:-:S07]  /*00c0*/  IMAD R11, R11, UR4, RZ ;  /* 0x000000040b0b7c24 */ /* 0x002fce000f8e02ff */
.L_x_1:
[----:B01----:R-:W-:-:S06]  /*00d0*/  IMAD.WIDE R2, R0, 0x4, R6 ;  /* 0x0000000400027825 */ /* 0x003fcc00078e0206 */
[----:B--2---:R-:W2:Y:S01]  /*00e0*/  LDG.E R3, desc[UR6][R2.64] ;  /* 0x0000000602037981 */ /* 0x004ea2000c1e1900 */
[----:B---3--:R-:W-:Y:S01]  /*00f0*/  IMAD.WIDE R4, R0, 0x4, R8 ;  /* 0x0000000400047825 */ /* 0x008fe200078e0208 */
[----:B------:R-:W-:-:S04]  /*0100*/  IADD3 R0, PT, PT, R11, R0, RZ ;  /* 0x000000000b007210 */ /* 0x000fc80007ffe0ff */
[----:B------:R-:W-:Y:S01]  /*0110*/  ISETP.GE.AND P0, PT, R0, UR5, PT ;  /* 0x0000000500007c0c */ /* 0x000fe2000bf06270 */
[----:B--2---:R1:W-:-:S12]  /*0120*/  STG.E desc[UR6][R4.64], R3 ;  /* 0x0000000304007986 */ /* 0x0043d8000c101906 */
[----:B------:R-:W-:Y:S05]  /*0130*/  @!P0 BRA `(.L_x_1) ;  /* 0xfffffffc00e48947 */ /* 0x000fea000383ffff */
[----:B------:R-:W-:Y:S05]  /*0140*/  EXIT ;  /* 0x000000000000794d */ /* 0x000fea0003800000 */
.L_x_2:
        /* <DEDUP_REMOVED lines=11> */
.L_x_4:


//--------------------- .nv.shared.reserved.0     --------------------------
	.section	.nv.shared.reserved.0,"aw",@nobits
	.weak		__nv_reservedSMEM_offset_0_alias
	.size		__nv_reservedSMEM_offset_0_alias, 0, 64
	.other		__nv_reservedSMEM_offset_0_alias,@"STO_CUDA_RESERVED_SHARED STV_DEFAULT"
__nv_reservedSMEM_offset_0_alias:
	.zero		0
	.zero		64


//--------------------- .nv.constant0._Z13copyFromToIdxPfS_Piiii --------------------------
	.section	.nv.constant0._Z13copyFromToIdxPfS_Piiii,"a",@progbits
	.sectionflags	@""
	.align	4
.nv.constant0._Z13copyFromToIdxPfS_Piiii:
	.zero		932


//--------------------- .nv.constant0._Z10copyFromToPfS_i --------------------------
	.section	.nv.constant0._Z10copyFromToPfS_i,"a",@progbits
	.sectionflags	@""
	.align	4
.nv.constant0._Z10copyFromToPfS_i:
	.zero		916


//--------------------- SYMBOLS --------------------------

	.type		.nv.reservedSmem.offset0,@object
	.size		.nv.reservedSmem.offset0,0x4
